//
// Generated by NVIDIA NVVM Compiler
//
// Compiler Build ID: CL-36424714
// Cuda compilation tools, release 13.0, V13.0.88
// Based on NVVM 20.0.0
//

.version 9.0
.target sm_100
.address_size 64

	// .globl	_Z3fooPPc

.visible .entry _Z3fooPPc(
	.param .u64 .ptr .align 1 _Z3fooPPc_param_0
)
{


	ret;

}


// ===== COMPILED SASS (sm_100) =====

	.target	sm_100

	.elftype	@"ET_EXEC"


//--------------------- .note.nv.tkinfo           --------------------------
	.section	.note.nv.tkinfo,"",@"SHT_NOTE"
	.sectionflags	@"SHF_NOTE_NV_TKINFO"
	.tkinfo
        /*0018*/ 	.word	0x00000002
        /*0030*/ 	.string	""
        /*0030*/ 	.string	"ptxas"
        /*0030*/ 	.string	"Cuda compilation tools, release 13.0, V13.0.88"
        /*0030*/ 	.string	"Build cuda_13.0.r13.0/compiler.36424714_0"
        /*0030*/ 	.string	"-arch sm_100 -m 64 "



//--------------------- .note.nv.cuinfo           --------------------------
	.section	.note.nv.cuinfo,"",@"SHT_NOTE"
	.sectionflags	@"SHF_NOTE_NV_CUINFO"
        /*0018*/ 	.short	0x0002
        /*001a*/ 	.short	0x0064
        /*001c*/ 	.short	0x0082
	.zero		2


//--------------------- .nv.info                  --------------------------
	.section	.nv.info,"",@"SHT_CUDA_INFO"
	.align	4


	//----- nvinfo : EIATTR_REGCOUNT
	.align		4
        /*0000*/ 	.byte	0x04, 0x2f
        /*0002*/ 	.short	(.L_1 - .L_0)
	.align		4
.L_0:
        /*0004*/ 	.word	index@(_Z3fooPPc)
        /*0008*/ 	.word	0x00000004


	//----- nvinfo : EIATTR_FRAME_SIZE
	.align		4
.L_1:
        /*000c*/ 	.byte	0x04, 0x11
        /*000e*/ 	.short	(.L_3 - .L_2)
	.align		4
.L_2:
        /*0010*/ 	.word	index@(_Z3fooPPc)
        /*0014*/ 	.word	0x00000000


	//----- nvinfo : EIATTR_MIN_STACK_SIZE
	.align		4
.L_3:
        /*0018*/ 	.byte	0x04, 0x12
        /*001a*/ 	.short	(.L_5 - .L_4)
	.align		4
.L_4:
        /*001c*/ 	.word	index@(_Z3fooPPc)
        /*0020*/ 	.word	0x00000000
.L_5:


//--------------------- .nv.compat                --------------------------
	.section	.nv.compat,"",@"SHT_CUDA_COMPAT_INFO"
	.align	4
        /*0000*/ 	.byte	0x02, 0x09, 0x00, 0x00, 0x02, 0x02, 0x01, 0x00, 0x02, 0x05, 0x05, 0x00, 0x03, 0x07, 0x01, 0x01
        /*0010*/ 	.byte	0x02, 0x03, 0x00, 0x00, 0x02, 0x06, 0x01, 0x00, 0x04, 0x0b, 0x08, 0x00, 0x09, 0x00, 0x00, 0x00
        /*0020*/ 	.byte	0x00, 0x00, 0x00, 0x00


//--------------------- .nv.info._Z3fooPPc        --------------------------
	.section	.nv.info._Z3fooPPc,"",@"SHT_CUDA_INFO"
	.sectionflags	@""
	.align	4


	//----- nvinfo : EIATTR_CUDA_API_VERSION
	.align		4
        /*0000*/ 	.byte	0x04, 0x37
        /*0002*/ 	.short	(.L_7 - .L_6)
.L_6:
        /*0004*/ 	.word	0x00000082


	//----- nvinfo : EIATTR_KPARAM_INFO
	.align		4
.L_7:
        /*0008*/ 	.byte	0x04, 0x17
        /*000a*/ 	.short	(.L_9 - .L_8)
.L_8:
        /*000c*/ 	.word	0x00000000
        /*0010*/ 	.short	0x0000
        /*0012*/ 	.short	0x0000
        /*0014*/ 	.byte	0x00, 0xf5, 0x21, 0x00


	//----- nvinfo : EIATTR_SPARSE_MMA_MASK
	.align		4
.L_9:
        /*0018*/ 	.byte	0x03, 0x50
        /*001a*/ 	.short	0x0000


	//----- nvinfo : EIATTR_MAXREG_COUNT
	.align		4
        /*001c*/ 	.byte	0x03, 0x1b
        /*001e*/ 	.short	0x00ff


	//----- nvinfo : EIATTR_MERCURY_ISA_VERSION
	.align		4
        /*0020*/ 	.byte	0x03, 0x5f
        /*0022*/ 	.short	0x0101


	//----- nvinfo : EIATTR_VRC_CTA_INIT_COUNT
	.align		4
        /*0024*/ 	.byte	0x02, 0x4a
	.zero		1
	.zero		1


	//----- nvinfo : EIATTR_EXIT_INSTR_OFFSETS
	.align		4
        /*0028*/ 	.byte	0x04, 0x1c
        /*002a*/ 	.short	(.L_11 - .L_10)


	//   ....[0]....
.L_10:
        /*002c*/ 	.word	0x00000010


	//----- nvinfo : EIATTR_CBANK_PARAM_SIZE
	.align		4
.L_11:
        /*0030*/ 	.byte	0x03, 0x19
        /*0032*/ 	.short	0x0008


	//----- nvinfo : EIATTR_PARAM_CBANK
	.align		4
        /*0034*/ 	.byte	0x04, 0x0a
        /*0036*/ 	.short	(.L_13 - .L_12)
	.align		4
.L_12:
        /*0038*/ 	.word	index@(.nv.constant0._Z3fooPPc)
        /*003c*/ 	.short	0x0380
        /*003e*/ 	.short	0x0008


	//----- nvinfo : EIATTR_SW_WAR
	.align		4
.L_13:
        /*0040*/ 	.byte	0x04, 0x36
        /*0042*/ 	.short	(.L_15 - .L_14)
.L_14:
        /*0044*/ 	.word	0x00000008
.L_15:


//--------------------- .nv.callgraph             --------------------------
	.section	.nv.callgraph,"",@"SHT_CUDA_CALLGRAPH"
	.align	4
	.sectionentsize	8
	.align		4
        /*0000*/ 	.word	0x00000000
	.align		4
        /*0004*/ 	.word	0xffffffff
	.align		4
        /*0008*/ 	.word	0x00000000
	.align		4
        /*000c*/ 	.word	0xfffffffe
	.align		4
        /*0010*/ 	.word	0x00000000
	.align		4
        /*0014*/ 	.word	0xfffffffd
	.align		4
        /*0018*/ 	.word	0x00000000
	.align		4
        /*001c*/ 	.word	0xfffffffc


//--------------------- .text._Z3fooPPc           --------------------------
	.section	.text._Z3fooPPc,"ax",@progbits
	.align	128
        .global         _Z3fooPPc
        .type           _Z3fooPPc,@function
        .size           _Z3fooPPc,(.L_x_1 - _Z3fooPPc)
        .other          _Z3fooPPc,@"STO_CUDA_ENTRY STV_DEFAULT"
_Z3fooPPc:
.text._Z3fooPPc:
[----:B------:R-:W-:Y:S01]  /*0000*/  LDC R1, c[0x0][0x37c] ;  /* 0x0000df00ff017b82 */ /* 0x000fe20000000800 */
[----:B------:R-:W-:Y:S05]  /*0010*/  EXIT ;  /* 0x000000000000794d */ /* 0x000fea0003800000 */
.L_x_0:
[----:B------:R-:W-:-:S00]  /*0020*/  BRA `(.L_x_0) ;  /* 0xfffffffc00fc7947 */ /* 0x000fc0000383ffff */
[----:B------:R-:W-:-:S00]  /*0030*/  NOP ;  /* 0x0000000000007918 */ /* 0x000fc00000000000 */
        /* <DEDUP_REMOVED lines=12> */
.L_x_1:


//--------------------- .nv.shared.reserved.0     --------------------------
	.section	.nv.shared.reserved.0,"aw",@nobits
	.weak		__nv_reservedSMEM_offset_0_alias
	.size		__nv_reservedSMEM_offset_0_alias, 0, 64
	.other		__nv_reservedSMEM_offset_0_alias,@"STO_CUDA_RESERVED_SHARED STV_DEFAULT"
__nv_reservedSMEM_offset_0_alias:
	.zero		0
	.zero		64


//--------------------- .nv.constant0._Z3fooPPc   --------------------------
	.section	.nv.constant0._Z3fooPPc,"a",@progbits
	.sectionflags	@""
	.align	4
.nv.constant0._Z3fooPPc:
	.zero		904


//--------------------- SYMBOLS --------------------------

	.type		.nv.reservedSmem.offset0,@object
	.size		.nv.reservedSmem.offset0,0x4
